//
// Generated by NVIDIA NVVM Compiler
//
// Compiler Build ID: CL-36424714
// Cuda compilation tools, release 13.0, V13.0.88
// Based on NVVM 20.0.0
//

.version 9.0
.target sm_100
.address_size 64

	// .globl	_Z19CheckGlobalVariablev
.extern .func  (.param .b32 func_retval0) vprintf
(
	.param .b64 vprintf_param_0,
	.param .b64 vprintf_param_1
)
;
.global .align 4 .f32 dev_data;
.global .align 1 .b8 $str[48] = {68, 101, 118, 105, 99, 101, 58, 32, 116, 104, 101, 32, 118, 97, 108, 117, 101, 32, 111, 102, 32, 116, 104, 101, 32, 103, 108, 111, 98, 97, 108, 32, 118, 97, 114, 105, 97, 98, 108, 101, 32, 105, 115, 32, 37, 102, 10};

.visible .entry _Z19CheckGlobalVariablev()
{
	.local .align 8 .b8 	__local_depot0[8];
	.reg .b64 	%SP;
	.reg .b64 	%SPL;
	.reg .b32 	%r<3>;
	.reg .b32 	%f<4>;
	.reg .b64 	%rd<5>;
	.reg .b64 	%fd<2>;

	mov.u64 	%SPL, __local_depot0;
	cvta.local.u64 	%SP, %SPL;
	add.u64 	%rd1, %SP, 0;
	add.u64 	%rd2, %SPL, 0;
	ld.global.f32 	%f1, [dev_data];
	cvt.f64.f32 	%fd1, %f1;
	st.local.f64 	[%rd2], %fd1;
	mov.u64 	%rd3, $str;
	cvta.global.u64 	%rd4, %rd3;
	{ // callseq 0, 0
	.param .b64 param0;
	st.param.b64 	[param0], %rd4;
	.param .b64 param1;
	st.param.b64 	[param1], %rd1;
	.param .b32 retval0;
	call.uni (retval0), 
	vprintf, 
	(
	param0, 
	param1
	);
	ld.param.b32 	%r1, [retval0];
	} // callseq 0
	ld.global.f32 	%f2, [dev_data];
	add.f32 	%f3, %f2, 0f40000000;
	st.global.f32 	[dev_data], %f3;
	ret;

}


// ===== COMPILED SASS (sm_100) =====

	.target	sm_100

	.elftype	@"ET_EXEC"


//--------------------- .note.nv.tkinfo           --------------------------
	.section	.note.nv.tkinfo,"",@"SHT_NOTE"
	.sectionflags	@"SHF_NOTE_NV_TKINFO"
	.tkinfo
        /*0018*/ 	.word	0x00000002
        /*0030*/ 	.string	""
        /*0030*/ 	.string	"ptxas"
        /*0030*/ 	.string	"Cuda compilation tools, release 13.0, V13.0.88"
        /*0030*/ 	.string	"Build cuda_13.0.r13.0/compiler.36424714_0"
        /*0030*/ 	.string	"-arch sm_100 -m 64 "



//--------------------- .note.nv.cuinfo           --------------------------
	.section	.note.nv.cuinfo,"",@"SHT_NOTE"
	.sectionflags	@"SHF_NOTE_NV_CUINFO"
        /*0018*/ 	.short	0x0002
        /*001a*/ 	.short	0x0064
        /*001c*/ 	.short	0x0082
	.zero		2


//--------------------- .nv.info                  --------------------------
	.section	.nv.info,"",@"SHT_CUDA_INFO"
	.align	4


	//----- nvinfo : EIATTR_REGCOUNT
	.align		4
        /*0000*/ 	.byte	0x04, 0x2f
        /*0002*/ 	.short	(.L_3 - .L_2)
	.align		4
.L_2:
        /*0004*/ 	.word	index@(_Z19CheckGlobalVariablev)
        /*0008*/ 	.word	0x00000018


	//----- nvinfo : EIATTR_FRAME_SIZE
	.align		4
.L_3:
        /*000c*/ 	.byte	0x04, 0x11
        /*000e*/ 	.short	(.L_5 - .L_4)
	.align		4
.L_4:
        /*0010*/ 	.word	index@(_Z19CheckGlobalVariablev)
        /*0014*/ 	.word	0x00000008


	//----- nvinfo : EIATTR_MIN_STACK_SIZE
	.align		4
.L_5:
        /*0018*/ 	.byte	0x04, 0x12
        /*001a*/ 	.short	(.L_7 - .L_6)
	.align		4
.L_6:
        /*001c*/ 	.word	index@(_Z19CheckGlobalVariablev)
        /*0020*/ 	.word	0x00000008
.L_7:


//--------------------- .nv.compat                --------------------------
	.section	.nv.compat,"",@"SHT_CUDA_COMPAT_INFO"
	.align	4
        /*0000*/ 	.byte	0x02, 0x09, 0x00, 0x00, 0x02, 0x02, 0x01, 0x00, 0x02, 0x05, 0x05, 0x00, 0x03, 0x07, 0x01, 0x01
        /*0010*/ 	.byte	0x02, 0x03, 0x00, 0x00, 0x02, 0x06, 0x01, 0x00, 0x04, 0x0b, 0x08, 0x00, 0x09, 0x00, 0x00, 0x00
        /*0020*/ 	.byte	0x00, 0x00, 0x00, 0x00


//--------------------- .nv.info._Z19CheckGlobalVariablev --------------------------
	.section	.nv.info._Z19CheckGlobalVariablev,"",@"SHT_CUDA_INFO"
	.sectionflags	@""
	.align	4


	//----- nvinfo : EIATTR_CUDA_API_VERSION
	.align		4
        /*0000*/ 	.byte	0x04, 0x37
        /*0002*/ 	.short	(.L_9 - .L_8)
.L_8:
        /*0004*/ 	.word	0x00000082


	//----- nvinfo : EIATTR_SPARSE_MMA_MASK
	.align		4
.L_9:
        /*0008*/ 	.byte	0x03, 0x50
        /*000a*/ 	.short	0x0000


	//----- nvinfo : EIATTR_MAXREG_COUNT
	.align		4
        /*000c*/ 	.byte	0x03, 0x1b
        /*000e*/ 	.short	0x00ff


	//----- nvinfo : EIATTR_EXTERNS
	.align		4
        /*0010*/ 	.byte	0x04, 0x0f
        /*0012*/ 	.short	(.L_11 - .L_10)


	//   ....[0]....
	.align		4
.L_10:
        /*0014*/ 	.word	index@(vprintf)


	//----- nvinfo : EIATTR_MERCURY_ISA_VERSION
	.align		4
.L_11:
        /*0018*/ 	.byte	0x03, 0x5f
        /*001a*/ 	.short	0x0101


	//----- nvinfo : EIATTR_VRC_CTA_INIT_COUNT
	.align		4
        /*001c*/ 	.byte	0x02, 0x4a
	.zero		1
	.zero		1


	//----- nvinfo : EIATTR_SYSCALL_OFFSETS
	.align		4
        /*0020*/ 	.byte	0x04, 0x46
        /*0022*/ 	.short	(.L_13 - .L_12)


	//   ....[0]....
.L_12:
        /*0024*/ 	.word	0x00000110


	//----- nvinfo : EIATTR_EXIT_INSTR_OFFSETS
	.align		4
.L_13:
        /*0028*/ 	.byte	0x04, 0x1c
        /*002a*/ 	.short	(.L_15 - .L_14)


	//   ....[0]....
.L_14:
        /*002c*/ 	.word	0x00000160


	//----- nvinfo : EIATTR_SW_WAR
	.align		4
.L_15:
        /*0030*/ 	.byte	0x04, 0x36
        /*0032*/ 	.short	(.L_17 - .L_16)
.L_16:
        /*0034*/ 	.word	0x00000008
.L_17:


//--------------------- .nv.callgraph             --------------------------
	.section	.nv.callgraph,"",@"SHT_CUDA_CALLGRAPH"
	.align	4
	.sectionentsize	8
	.align		4
        /*0000*/ 	.word	0x00000000
	.align		4
        /*0004*/ 	.word	0xffffffff
	.align		4
        /*0008*/ 	.word	index@(_Z19CheckGlobalVariablev)
	.align		4
        /*000c*/ 	.word	index@(vprintf)
	.align		4
        /*0010*/ 	.word	0x00000000
	.align		4
        /*0014*/ 	.word	0xfffffffe
	.align		4
        /*0018*/ 	.word	0x00000000
	.align		4
        /*001c*/ 	.word	0xfffffffd
	.align		4
        /*0020*/ 	.word	0x00000000
	.align		4
        /*0024*/ 	.word	0xfffffffc


//--------------------- .nv.constant4             --------------------------
	.section	.nv.constant4,"a",@progbits
	.align	8
	.align		8
.nv.constant4:
        /*0000*/ 	.dword	vprintf
	.align		8
        /*0008*/ 	.dword	dev_data
	.align		8
        /*0010*/ 	.dword	$str


//--------------------- .text._Z19CheckGlobalVariablev --------------------------
	.section	.text._Z19CheckGlobalVariablev,"ax",@progbits
	.align	128
        .global         _Z19CheckGlobalVariablev
        .type           _Z19CheckGlobalVariablev,@function
        .size           _Z19CheckGlobalVariablev,(.L_x_2 - _Z19CheckGlobalVariablev)
        .other          _Z19CheckGlobalVariablev,@"STO_CUDA_ENTRY STV_DEFAULT"
_Z19CheckGlobalVariablev:
.text._Z19CheckGlobalVariablev:
[----:B------:R-:W0:Y:S08]  /*0000*/  LDC R1, c[0x0][0x37c] ;  /* 0x0000df00ff017b82 */ /* 0x000e300000000800 */
[----:B------:R-:W1:Y:S01]  /*0010*/  LDC.64 R2, c[0x4][0x8] ;  /* 0x01000200ff027b82 */ /* 0x000e620000000a00 */
[----:B------:R-:W1:Y:S01]  /*0020*/  LDCU.64 UR36, c[0x0][0x358] ;  /* 0x00006b00ff2477ac */ /* 0x000e620008000a00 */
[----:B0-----:R-:W-:Y:S01]  /*0030*/  VIADD R1, R1, 0xfffffff8 ;  /* 0xfffffff801017836 */ /* 0x001fe20000000000 */
[----:B------:R-:W0:Y:S01]  /*0040*/  LDCU UR4, c[0x0][0x2f8] ;  /* 0x00005f00ff0477ac */ /* 0x000e220008000800 */
[----:B------:R-:W2:Y:S01]  /*0050*/  LDCU.64 UR6, c[0x4][0x10] ;  /* 0x01000200ff0677ac */ /* 0x000ea20008000a00 */
[----:B-1----:R-:W3:Y:S01]  /*0060*/  LDG.E R2, desc[UR36][R2.64] ;  /* 0x0000002402027981 */ /* 0x002ee2000c1e1900 */
[----:B------:R-:W-:Y:S01]  /*0070*/  MOV R0, 0x0 ;  /* 0x0000000000007802 */ /* 0x000fe20000000f00 */
[----:B------:R-:W1:Y:S01]  /*0080*/  LDCU UR5, c[0x0][0x2fc] ;  /* 0x00005f80ff0577ac */ /* 0x000e620008000800 */
[----:B0-----:R-:W-:Y:S01]  /*0090*/  IADD3 R6, P0, PT, R1, UR4, RZ ;  /* 0x0000000401067c10 */ /* 0x001fe2000ff1e0ff */
[----:B--2---:R-:W-:Y:S01]  /*00a0*/  IMAD.U32 R4, RZ, RZ, UR6 ;  /* 0x00000006ff047e24 */ /* 0x004fe2000f8e00ff */
[----:B------:R0:W2:Y:S01]  /*00b0*/  LDC.64 R10, c[0x4][R0] ;  /* 0x01000000000a7b82 */ /* 0x0000a20000000a00 */
[----:B------:R-:W-:-:S02]  /*00c0*/  MOV R5, UR7 ;  /* 0x0000000700057c02 */ /* 0x000fc40008000f00 */
[----:B-1----:R-:W-:Y:S01]  /*00d0*/  IMAD.X R7, RZ, RZ, UR5, P0 ;  /* 0x00000005ff077e24 */ /* 0x002fe200080e06ff */
[----:B---3--:R-:W1:Y:S02]  /*00e0*/  F2F.F64.F32 R8, R2 ;  /* 0x0000000200087310 */ /* 0x008e640000201800 */
[----:B-12---:R0:W-:Y:S05]  /*00f0*/  STL.64 [R1], R8 ;  /* 0x0000000801007387 */ /* 0x0061ea0000100a00 */
[----:B------:R-:W-:-:S07]  /*0100*/  LEPC R20, `(.L_x_0) ;  /* 0x000000001014794e */ /* 0x000fce0000000000 */
[----:B0-----:R-:W-:Y:S05]  /*0110*/  CALL.ABS.NOINC R10 ;  /* 0x000000000a007343 */ /* 0x001fea0003c00000 */
.L_x_0:
[----:B------:R-:W0:Y:S02]  /*0120*/  LDC.64 R2, c[0x4][0x8] ;  /* 0x01000200ff027b82 */ /* 0x000e240000000a00 */
[----:B0-----:R-:W2:Y:S02]  /*0130*/  LDG.E R0, desc[UR36][R2.64] ;  /* 0x0000002402007981 */ /* 0x001ea4000c1e1900 */
[----:B--2---:R-:W-:-:S05]  /*0140*/  FADD R5, R0, 2 ;  /* 0x4000000000057421 */ /* 0x004fca0000000000 */
[----:B------:R-:W-:Y:S01]  /*0150*/  STG.E desc[UR36][R2.64], R5 ;  /* 0x0000000502007986 */ /* 0x000fe2000c101924 */
[----:B------:R-:W-:Y:S05]  /*0160*/  EXIT ;  /* 0x000000000000794d */ /* 0x000fea0003800000 */
.L_x_1:
[----:B------:R-:W-:-:S00]  /*0170*/  BRA `(.L_x_1) ;  /* 0xfffffffc00fc7947 */ /* 0x000fc0000383ffff */
[----:B------:R-:W-:-:S00]  /*0180*/  NOP ;  /* 0x0000000000007918 */ /* 0x000fc00000000000 */
[----:B------:R-:W-:-:S00]  /*0190*/  NOP ;  /* 0x0000000000007918 */ /* 0x000fc00000000000 */
[----:B------:R-:W-:-:S00]  /*01a0*/  NOP ;  /* 0x0000000000007918 */ /* 0x000fc00000000000 */
[----:B------:R-:W-:-:S00]  /*01b0*/  NOP ;  /* 0x0000000000007918 */ /* 0x000fc00000000000 */
[----:B------:R-:W-:-:S00]  /*01c0*/  NOP ;  /* 0x0000000000007918 */ /* 0x000fc00000000000 */
[----:B------:R-:W-:-:S00]  /*01d0*/  NOP ;  /* 0x0000000000007918 */ /* 0x000fc00000000000 */
[----:B------:R-:W-:-:S00]  /*01e0*/  NOP ;  /* 0x0000000000007918 */ /* 0x000fc00000000000 */
[----:B------:R-:W-:-:S00]  /*01f0*/  NOP ;  /* 0x0000000000007918 */ /* 0x000fc00000000000 */
.L_x_2:


//--------------------- .nv.global.init           --------------------------
	.section	.nv.global.init,"aw",@progbits
.nv.global.init:
	.type		$str,@object
	.size		$str,(.L_1 - $str)
$str:
        /*0000*/ 	.byte	0x44, 0x65, 0x76, 0x69, 0x63, 0x65, 0x3a, 0x20, 0x74, 0x68, 0x65, 0x20, 0x76, 0x61, 0x6c, 0x75
        /*0010*/ 	.byte	0x65, 0x20, 0x6f, 0x66, 0x20, 0x74, 0x68, 0x65, 0x20, 0x67, 0x6c, 0x6f, 0x62, 0x61, 0x6c, 0x20
        /*0020*/ 	.byte	0x76, 0x61, 0x72, 0x69, 0x61, 0x62, 0x6c, 0x65, 0x20, 0x69, 0x73, 0x20, 0x25, 0x66, 0x0a, 0x00
.L_1:


//--------------------- .nv.shared.reserved.0     --------------------------
	.section	.nv.shared.reserved.0,"aw",@nobits
	.weak		__nv_reservedSMEM_offset_0_alias
	.size		__nv_reservedSMEM_offset_0_alias, 0, 64
	.other		__nv_reservedSMEM_offset_0_alias,@"STO_CUDA_RESERVED_SHARED STV_DEFAULT"
__nv_reservedSMEM_offset_0_alias:
	.zero		0
	.zero		64


//--------------------- .nv.global                --------------------------
	.section	.nv.global,"aw",@nobits
	.align	4
.nv.global:
	.type		dev_data,@object
	.size		dev_data,(.L_0 - dev_data)
dev_data:
	.zero		4
.L_0:


//--------------------- .nv.constant0._Z19CheckGlobalVariablev --------------------------
	.section	.nv.constant0._Z19CheckGlobalVariablev,"a",@progbits
	.sectionflags	@""
	.align	4
.nv.constant0._Z19CheckGlobalVariablev:
	.zero		896


//--------------------- SYMBOLS --------------------------

	.type		.nv.reservedSmem.offset0,@object
	.size		.nv.reservedSmem.offset0,0x4
	.type		vprintf,@function
